	.headerflags	@"EF_CUDA_TEXMODE_UNIFIED EF_CUDA_64BIT_ADDRESS EF_CUDA_ACCELERATORS EF_CUDA_SM90 EF_CUDA_VIRTUAL_SM(EF_CUDA_SM90)"
	.elftype	@"ET_EXEC"


//--------------------- .nv.info                  --------------------------
	.section	.nv.info,"",@"SHT_CUDA_INFO"
	.align	4


	//----- nvinfo : EIATTR_REGCOUNT
	.align		4
        /*0000*/ 	.byte	0x04, 0x2f
        /*0002*/ 	.short	(.L_3 - .L_2)
	.align		4
.L_2:
        /*0004*/ 	.word	index@(triton_poi_fused__native_batch_norm_legit_no_training_relu_35)
        /*0008*/ 	.word	0x00000016


	//----- nvinfo : EIATTR_MIN_STACK_SIZE
	.align		4
.L_3:
        /*000c*/ 	.byte	0x04, 0x12
        /*000e*/ 	.short	(.L_5 - .L_4)
	.align		4
.L_4:
        /*0010*/ 	.word	index@(triton_poi_fused__native_batch_norm_legit_no_training_relu_35)
        /*0014*/ 	.word	0x00000000


	//----- nvinfo : EIATTR_FRAME_SIZE
	.align		4
.L_5:
        /*0018*/ 	.byte	0x04, 0x11
        /*001a*/ 	.short	(.L_7 - .L_6)
	.align		4
.L_6:
        /*001c*/ 	.word	index@(triton_poi_fused__native_batch_norm_legit_no_training_relu_35)
        /*0020*/ 	.word	0x00000000


	//----- nvinfo : EIATTR_MIN_STACK_SIZE
	.align		4
.L_7:
        /*0024*/ 	.byte	0x04, 0x12
        /*0026*/ 	.short	(.L_9 - .L_8)
	.align		4
.L_8:
        /*0028*/ 	.word	index@(triton_poi_fused__native_batch_norm_legit_no_training_relu_35)
        /*002c*/ 	.word	0x00000000
.L_9:


//--------------------- .nv.info.triton_poi_fused__native_batch_norm_legit_no_training_relu_35 --------------------------
	.section	.nv.info.triton_poi_fused__native_batch_norm_legit_no_training_relu_35,"",@"SHT_CUDA_INFO"
	.sectionflags	@""
	.align	4


	//----- nvinfo : EIATTR_CUDA_API_VERSION
	.align		4
        /*0000*/ 	.byte	0x04, 0x37
        /*0002*/ 	.short	(.L_11 - .L_10)
.L_10:
        /*0004*/ 	.word	0x0000007c


	//----- nvinfo : EIATTR_KPARAM_INFO
	.align		4
.L_11:
        /*0008*/ 	.byte	0x04, 0x17
        /*000a*/ 	.short	(.L_13 - .L_12)
.L_12:
        /*000c*/ 	.word	0x00000000
        /*0010*/ 	.short	0x0007
        /*0012*/ 	.short	0x0034
        /*0014*/ 	.byte	0x00, 0xf0, 0x11, 0x00


	//----- nvinfo : EIATTR_KPARAM_INFO
	.align		4
.L_13:
        /*0018*/ 	.byte	0x04, 0x17
        /*001a*/ 	.short	(.L_15 - .L_14)
.L_14:
        /*001c*/ 	.word	0x00000000
        /*0020*/ 	.short	0x0006
        /*0022*/ 	.short	0x0030
        /*0024*/ 	.byte	0x00, 0xf0, 0x11, 0x00


	//----- nvinfo : EIATTR_KPARAM_INFO
	.align		4
.L_15:
        /*0028*/ 	.byte	0x04, 0x17
        /*002a*/ 	.short	(.L_17 - .L_16)
.L_16:
        /*002c*/ 	.word	0x00000000
        /*0030*/ 	.short	0x0005
        /*0032*/ 	.short	0x0028
        /*0034*/ 	.byte	0x00, 0xf4, 0x21, 0x00


	//----- nvinfo : EIATTR_KPARAM_INFO
	.align		4
.L_17:
        /*0038*/ 	.byte	0x04, 0x17
        /*003a*/ 	.short	(.L_19 - .L_18)
.L_18:
        /*003c*/ 	.word	0x00000000
        /*0040*/ 	.short	0x0004
        /*0042*/ 	.short	0x0020
        /*0044*/ 	.byte	0x00, 0xf4, 0x21, 0x00


	//----- nvinfo : EIATTR_KPARAM_INFO
	.align		4
.L_19:
        /*0048*/ 	.byte	0x04, 0x17
        /*004a*/ 	.short	(.L_21 - .L_20)
.L_20:
        /*004c*/ 	.word	0x00000000
        /*0050*/ 	.short	0x0003
        /*0052*/ 	.short	0x0018
        /*0054*/ 	.byte	0x00, 0xf4, 0x21, 0x00


	//----- nvinfo : EIATTR_KPARAM_INFO
	.align		4
.L_21:
        /*0058*/ 	.byte	0x04, 0x17
        /*005a*/ 	.short	(.L_23 - .L_22)
.L_22:
        /*005c*/ 	.word	0x00000000
        /*0060*/ 	.short	0x0002
        /*0062*/ 	.short	0x0010
        /*0064*/ 	.byte	0x00, 0xf4, 0x21, 0x00


	//----- nvinfo : EIATTR_KPARAM_INFO
	.align		4
.L_23:
        /*0068*/ 	.byte	0x04, 0x17
        /*006a*/ 	.short	(.L_25 - .L_24)
.L_24:
        /*006c*/ 	.word	0x00000000
        /*0070*/ 	.short	0x0001
        /*0072*/ 	.short	0x0008
        /*0074*/ 	.byte	0x00, 0xf4, 0x21, 0x00


	//----- nvinfo : EIATTR_KPARAM_INFO
	.align		4
.L_25:
        /*0078*/ 	.byte	0x04, 0x17
        /*007a*/ 	.short	(.L_27 - .L_26)
.L_26:
        /*007c*/ 	.word	0x00000000
        /*0080*/ 	.short	0x0000
        /*0082*/ 	.short	0x0000
        /*0084*/ 	.byte	0x00, 0xf4, 0x21, 0x00


	//----- nvinfo : EIATTR_SPARSE_MMA_MASK
	.align		4
.L_27:
        /*0088*/ 	.byte	0x03, 0x50
        /*008a*/ 	.short	0x0000


	//----- nvinfo : EIATTR_MAXREG_COUNT
	.align		4
        /*008c*/ 	.byte	0x03, 0x1b
        /*008e*/ 	.short	0x00ff


	//----- nvinfo : EIATTR_EXIT_INSTR_OFFSETS
	.align		4
        /*0090*/ 	.byte	0x04, 0x1c
        /*0092*/ 	.short	(.L_29 - .L_28)


	//   ....[0]....
.L_28:
        /*0094*/ 	.word	0x00000550


	//   ....[1]....
        /*0098*/ 	.word	0x000005f0


	//----- nvinfo : EIATTR_REQNTID
	.align		4
.L_29:
        /*009c*/ 	.byte	0x04, 0x10
        /*009e*/ 	.short	(.L_31 - .L_30)
.L_30:
        /*00a0*/ 	.word	0x00000080
        /*00a4*/ 	.word	0x00000001
        /*00a8*/ 	.word	0x00000001


	//----- nvinfo : EIATTR_CBANK_PARAM_SIZE
	.align		4
.L_31:
        /*00ac*/ 	.byte	0x03, 0x19
        /*00ae*/ 	.short	0x0038


	//----- nvinfo : EIATTR_PARAM_CBANK
	.align		4
        /*00b0*/ 	.byte	0x04, 0x0a
        /*00b2*/ 	.short	(.L_33 - .L_32)
	.align		4
.L_32:
        /*00b4*/ 	.word	index@(.nv.constant0.triton_poi_fused__native_batch_norm_legit_no_training_relu_35)
        /*00b8*/ 	.short	0x0210
        /*00ba*/ 	.short	0x0038


	//----- nvinfo : EIATTR_SW_WAR
	.align		4
.L_33:
        /*00bc*/ 	.byte	0x04, 0x36
        /*00be*/ 	.short	(.L_35 - .L_34)
.L_34:
        /*00c0*/ 	.word	0x00000008
.L_35:


//--------------------- .nv.callgraph             --------------------------
	.section	.nv.callgraph,"",@"SHT_CUDA_CALLGRAPH"
	.align	4
	.sectionentsize	8
	.align		4
        /*0000*/ 	.word	0x00000000
	.align		4
        /*0004*/ 	.word	0xffffffff
	.align		4
        /*0008*/ 	.word	0x00000000
	.align		4
        /*000c*/ 	.word	0xfffffffe
	.align		4
        /*0010*/ 	.word	0x00000000
	.align		4
        /*0014*/ 	.word	0xfffffffd
	.align		4
        /*0018*/ 	.word	0x00000000
	.align		4
        /*001c*/ 	.word	0xfffffffc


//--------------------- .nv.constant4             --------------------------
	.section	.nv.constant4,"a",@progbits
	.align	8
	.align		8
.nv.constant4:
        /*0000*/ 	.dword	_$_str
	.align		8
        /*0008*/ 	.dword	_$_str_$_2


//--------------------- .text.triton_poi_fused__native_batch_norm_legit_no_training_relu_35 --------------------------
	.section	.text.triton_poi_fused__native_batch_norm_legit_no_training_relu_35,"ax",@progbits
	.sectionflags	@"SHF_BARRIERS=1"
	.align	128
        .global         triton_poi_fused__native_batch_norm_legit_no_training_relu_35
        .type           triton_poi_fused__native_batch_norm_legit_no_training_relu_35,@function
        .size           triton_poi_fused__native_batch_norm_legit_no_training_relu_35,(.L_x_1 - triton_poi_fused__native_batch_norm_legit_no_training_relu_35)
        .other          triton_poi_fused__native_batch_norm_legit_no_training_relu_35,@"STO_CUDA_ENTRY STV_DEFAULT"
triton_poi_fused__native_batch_norm_legit_no_training_relu_35:
.text.triton_poi_fused__native_batch_norm_legit_no_training_relu_35:
[----:B------:R-:W0:Y:S01]  /*0000*/  LDC R1, c[0x0][0x28] ;  /* 0x00000a00ff017b82 */ /* 0x000e220000000800 */
[----:B------:R-:W1:Y:S07]  /*0010*/  S2R R4, SR_CTAID.Y ;  /* 0x0000000000047919 */ /* 0x000e6e0000002600 */
[----:B------:R-:W2:Y:S01]  /*0020*/  LDC.64 R2, c[0x0][0x220] ;  /* 0x00008800ff027b82 */ /* 0x000ea20000000a00 */
[----:B------:R-:W-:Y:S01]  /*0030*/  ULDC.64 UR6, c[0x0][0x208] ;  /* 0x0000820000067ab9 */ /* 0x000fe20000000a00 */
[----:B------:R-:W3:Y:S01]  /*0040*/  S2R R0, SR_TID.X ;  /* 0x0000000000007919 */ /* 0x000ee20000002100 */
[----:B------:R-:W4:Y:S05]  /*0050*/  S2R R12, SR_CTAID.X ;  /* 0x00000000000c7919 */ /* 0x000f2a0000002500 */
[----:B------:R-:W5:Y:S08]  /*0060*/  LDC.64 R14, c[0x0][0x218] ;  /* 0x00008600ff0e7b82 */ /* 0x000f700000000a00 */
[----:B------:R-:W5:Y:S01]  /*0070*/  LDC.64 R8, c[0x0][0x230] ;  /* 0x00008c00ff087b82 */ /* 0x000f620000000a00 */
[----:B-1----:R-:W-:Y:S01]  /*0080*/  IMAD.SHL.U32 R10, R4, 0x40, RZ ;  /* 0x00000040040a7824 */ /* 0x002fe200078e00ff */
[----:B------:R-:W-:Y:S01]  /*0090*/  SHF.R.S32.HI R4, RZ, 0x19, R4 ;  /* 0x00000019ff047819 */ /* 0x000fe20000011404 */
[----:B---3--:R-:W-:-:S03]  /*00a0*/  IMAD.SHL.U32 R11, R0, 0x2, RZ ;  /* 0x00000002000b7824 */ /* 0x008fc600078e00ff */
[----:B------:R-:W-:Y:S02]  /*00b0*/  SGXT R4, R4, 0x1 ;  /* 0x000000010404781a */ /* 0x000fe40000000200 */
[----:B------:R-:W-:-:S04]  /*00c0*/  LOP3.LUT R17, R10, 0x3e, R11, 0xf8, !PT ;  /* 0x0000003e0a117812 */ /* 0x000fc800078ef80b */
[----:B------:R-:W-:-:S04]  /*00d0*/  LEA.HI R6, R4, R17, RZ, 0x9 ;  /* 0x0000001104067211 */ /* 0x000fc800078f48ff */
[----:B------:R-:W-:-:S05]  /*00e0*/  LOP3.LUT R4, R6, 0xfffffe00, RZ, 0xc0, !PT ;  /* 0xfffffe0006047812 */ /* 0x000fca00078ec0ff */
[----:B------:R-:W-:Y:S01]  /*00f0*/  IMAD.IADD R17, R17, 0x1, -R4 ;  /* 0x0000000111117824 */ /* 0x000fe200078e0a04 */
[----:B------:R-:W-:Y:S01]  /*0100*/  SHF.R.U32.HI R13, RZ, 0x5, R0 ;  /* 0x00000005ff0d7819 */ /* 0x000fe20000011600 */
[----:B----4-:R-:W-:Y:S01]  /*0110*/  IMAD.SHL.U32 R12, R12, 0x4, RZ ;  /* 0x000000040c0c7824 */ /* 0x010fe200078e00ff */
[----:B------:R-:W1:Y:S01]  /*0120*/  LDC.64 R4, c[0x0][0x210] ;  /* 0x00008400ff047b82 */ /* 0x000e620000000a00 */
[----:B--2---:R-:W-:-:S06]  /*0130*/  IMAD.WIDE R2, R17, 0x4, R2 ;  /* 0x0000000411027825 */ /* 0x004fcc00078e0202 */
[----:B------:R-:W2:Y:S01]  /*0140*/  LDG.E.EL.64 R2, desc[UR6][R2.64] ;  /* 0x0000000602027981 */ /* 0x000ea2000c2e1b00 */
[----:B------:R-:W-:Y:S01]  /*0150*/  SGXT.U32 R13, R13, 0x2 ;  /* 0x000000020d0d781a */ /* 0x000fe20000000000 */
[----:B-----5:R-:W-:Y:S01]  /*0160*/  IMAD.WIDE R14, R17, 0x4, R14 ;  /* 0x00000004110e7825 */ /* 0x020fe200078e020e */
[----:B------:R-:W-:Y:S02]  /*0170*/  SHF.L.U32 R7, R6, 0x2, RZ ;  /* 0x0000000206077819 */ /* 0x000fe400000006ff */
[----:B------:R-:W-:Y:S02]  /*0180*/  LOP3.LUT R6, R12, R13, RZ, 0xfc, !PT ;  /* 0x0000000d0c067212 */ /* 0x000fe400078efcff */
[----:B------:R-:W-:Y:S01]  /*0190*/  LOP3.LUT R19, R7, 0xfffff800, RZ, 0xc0, !PT ;  /* 0xfffff80007137812 */ /* 0x000fe200078ec0ff */
[----:B------:R-:W3:Y:S01]  /*01a0*/  LDG.E.EL.64 R14, desc[UR6][R14.64] ;  /* 0x000000060e0e7981 */ /* 0x000ee2000c2e1b00 */
[C---:B------:R-:W-:Y:S01]  /*01b0*/  ISETP.GE.AND P0, PT, R6.reuse, 0x4, PT ;  /* 0x000000040600780c */ /* 0x040fe20003f06270 */
[----:B------:R-:W-:-:S02]  /*01c0*/  IMAD R16, R6, 0x200, R17 ;  /* 0x0000020006107824 */ /* 0x000fc400078e0211 */
[----:B------:R-:W4:Y:S02]  /*01d0*/  LDC.64 R6, c[0x0][0x228] ;  /* 0x00008a00ff067b82 */ /* 0x000f240000000a00 */
[----:B------:R-:W-:-:S04]  /*01e0*/  IMAD.IADD R19, R16, 0x1, R19 ;  /* 0x0000000110137824 */ /* 0x000fc800078e0213 */
[----:B-1----:R-:W-:Y:S01]  /*01f0*/  IMAD.WIDE R18, R19, 0x4, R4 ;  /* 0x0000000413127825 */ /* 0x002fe200078e0204 */
[----:B------:R-:W-:-:S03]  /*0200*/  CS2R R4, SRZ ;  /* 0x0000000000047805 */ /* 0x000fc6000001ff00 */
[----:B0-----:R-:W-:-:S03]  /*0210*/  IMAD.WIDE R8, R17, 0x4, R8 ;  /* 0x0000000411087825 */ /* 0x001fc600078e0208 */
[----:B------:R-:W3:Y:S04]  /*0220*/  @!P0 LDG.E.EL.64 R4, desc[UR6][R18.64] ;  /* 0x0000000612048981 */ /* 0x000ee8000c2e1b00 */
[----:B------:R-:W5:Y:S01]  /*0230*/  LDG.E.EL.64 R8, desc[UR6][R8.64] ;  /* 0x0000000608087981 */ /* 0x000f62000c2e1b00 */
[----:B----4-:R-:W-:-:S06]  /*0240*/  IMAD.WIDE R6, R17, 0x4, R6 ;  /* 0x0000000411067825 */ /* 0x010fcc00078e0206 */
[----:B------:R-:W5:Y:S01]  /*0250*/  LDG.E.EL.64 R6, desc[UR6][R6.64] ;  /* 0x0000000606067981 */ /* 0x000f62000c2e1b00 */
[----:B------:R-:W0:Y:S01]  /*0260*/  S2UR UR5, SR_CgaCtaId ;  /* 0x00000000000579c3 */ /* 0x000e220000008800 */
[----:B------:R-:W-:Y:S02]  /*0270*/  UMOV UR4, 0x400 ;  /* 0x0000040000047882 */ /* 0x000fe40000000000 */
[----:B0-----:R-:W-:Y:S01]  /*0280*/  UPRMT UR4, UR5, 0x654, UR4 ;  /* 0x0000065405047896 */ /* 0x001fe20008000004 */
[----:B------:R-:W-:Y:S02]  /*0290*/  LOP3.LUT R12, R12, 0x2, R11, 0xf8, !PT ;  /* 0x000000020c0c7812 */ /* 0x000fe400078ef80b */
[----:B------:R-:W-:Y:S01]  /*02a0*/  LOP3.LUT R11, R11, 0xfc, RZ, 0xc0, !PT ;  /* 0x000000fc0b0b7812 */ /* 0x000fe200078ec0ff */
[----:B--2---:R-:W-:Y:S01]  /*02b0*/  FADD R2, R2, 9.9999997473787516356e-06 ;  /* 0x3727c5ac02027421 */ /* 0x004fe20000000000 */
[----:B------:R-:W-:-:S03]  /*02c0*/  FADD R3, R3, 9.9999997473787516356e-06 ;  /* 0x3727c5ac03037421 */ /* 0x000fc60000000000 */
[----:B------:R-:W0:Y:S08]  /*02d0*/  MUFU.SQRT R16, R2 ;  /* 0x0000000200107308 */ /* 0x000e300000002000 */
[----:B------:R-:W1:Y:S01]  /*02e0*/  MUFU.SQRT R17, R3 ;  /* 0x0000000300117308 */ /* 0x000e620000002000 */
[C---:B0-----:R-:W-:Y:S02]  /*02f0*/  FSETP.GT.AND P0, PT, R16.reuse, 8.50705917302346158658e+37, PT ;  /* 0x7e8000001000780b */ /* 0x041fe40003f04000 */
[----:B------:R-:W-:-:S02]  /*0300*/  FSETP.GEU.AND P2, PT, R16, 1.175494350822287508e-38, PT ;  /* 0x008000001000780b */ /* 0x000fc40003f4e000 */
[C---:B-1----:R-:W-:Y:S02]  /*0310*/  FSETP.GT.AND P1, PT, R17.reuse, 8.50705917302346158658e+37, PT ;  /* 0x7e8000001100780b */ /* 0x042fe40003f24000 */
[----:B------:R-:W-:-:S07]  /*0320*/  FSETP.GEU.AND P3, PT, R17, 1.175494350822287508e-38, PT ;  /* 0x008000001100780b */ /* 0x000fce0003f6e000 */
[----:B------:R-:W-:Y:S01]  /*0330*/  @P0 FMUL R16, R16, 0.25 ;  /* 0x3e80000010100820 */ /* 0x000fe20000400000 */
[----:B------:R-:W-:-:S03]  /*0340*/  HFMA2.MMA R2, -RZ, RZ, 1.625, 0 ;  /* 0x3e800000ff027435 */ /* 0x000fc600000001ff */
[----:B------:R-:W-:Y:S01]  /*0350*/  @!P2 FMUL R16, R16, 16777216 ;  /* 0x4b8000001010a820 */ /* 0x000fe20000400000 */
[----:B------:R-:W-:-:S04]  /*0360*/  @P1 FMUL R17, R17, 0.25 ;  /* 0x3e80000011111820 */ /* 0x000fc80000400000 */
[----:B------:R-:W-:Y:S01]  /*0370*/  @!P3 FMUL R17, R17, 16777216 ;  /* 0x4b8000001111b820 */ /* 0x000fe20000400000 */
[----:B------:R-:W0:Y:S01]  /*0380*/  MUFU.RCP R16, R16 ;  /* 0x0000001000107308 */ /* 0x000e220000001000 */
[----:B------:R-:W-:-:S07]  /*0390*/  FSEL R3, R2, 1, P0 ;  /* 0x3f80000002037808 */ /* 0x000fce0000000000 */
[----:B------:R-:W1:Y:S01]  /*03a0*/  MUFU.RCP R17, R17 ;  /* 0x0000001100117308 */ /* 0x000e620000001000 */
[----:B------:R-:W-:Y:S01]  /*03b0*/  FSEL R2, R2, 1, P1 ;  /* 0x3f80000002027808 */ /* 0x000fe20000800000 */
[----:B------:R-:W-:-:S04]  /*03c0*/  @!P2 FMUL R3, R3, 16777216 ;  /* 0x4b8000000303a820 */ /* 0x000fc80000400000 */
[----:B------:R-:W-:Y:S01]  /*03d0*/  @!P3 FMUL R2, R2, 16777216 ;  /* 0x4b8000000202b820 */ /* 0x000fe20000400000 */
[----:B---3--:R-:W-:Y:S01]  /*03e0*/  FADD R5, -R15, R5 ;  /* 0x000000050f057221 */ /* 0x008fe20000000100 */
[----:B------:R-:W-:Y:S01]  /*03f0*/  FADD R4, -R14, R4 ;  /* 0x000000040e047221 */ /* 0x000fe20000000100 */
[----:B0-----:R-:W-:Y:S01]  /*0400*/  FMUL R3, R16, R3 ;  /* 0x0000000310037220 */ /* 0x001fe20000400000 */
[----:B------:R-:W-:Y:S02]  /*0410*/  IMAD.SHL.U32 R14, R0, 0x8, RZ ;  /* 0x00000008000e7824 */ /* 0x000fe400078e00ff */
[----:B-1----:R-:W-:Y:S01]  /*0420*/  FMUL R2, R17, R2 ;  /* 0x0000000211027220 */ /* 0x002fe20000400000 */
[----:B------:R-:W-:-:S03]  /*0430*/  FMUL R3, R4, R3 ;  /* 0x0000000304037220 */ /* 0x000fc60000400000 */
[----:B------:R-:W-:Y:S01]  /*0440*/  FMUL R2, R5, R2 ;  /* 0x0000000205027220 */ /* 0x000fe20000400000 */
[----:B------:R-:W-:Y:S01]  /*0450*/  LOP3.LUT R15, R14, 0xf8, RZ, 0xc0, !PT ;  /* 0x000000f80e0f7812 */ /* 0x000fe200078ec0ff */
[----:B-----5:R-:W-:Y:S02]  /*0460*/  FFMA R3, R6, R3, R8 ;  /* 0x0000000306037223 */ /* 0x020fe40000000008 */
[----:B------:R-:W-:Y:S01]  /*0470*/  FFMA R2, R7, R2, R9 ;  /* 0x0000000207027223 */ /* 0x000fe20000000009 */
[----:B------:R-:W-:Y:S01]  /*0480*/  LOP3.LUT R13, R13, 0xf8, R14, 0xf8, !PT ;  /* 0x000000f80d0d7812 */ /* 0x000fe200078ef80e */
[----:B------:R-:W-:Y:S01]  /*0490*/  VIADD R4, R15, UR4 ;  /* 0x000000040f047c36 */ /* 0x000fe20008000000 */
[----:B------:R-:W-:Y:S02]  /*04a0*/  FSETP.GEU.AND P0, PT, R3, RZ, PT ;  /* 0x000000ff0300720b */ /* 0x000fe40003f0e000 */
[----:B------:R-:W-:Y:S02]  /*04b0*/  FSETP.GEU.AND P1, PT, R2, RZ, PT ;  /* 0x000000ff0200720b */ /* 0x000fe40003f2e000 */
[----:B------:R-:W-:-:S02]  /*04c0*/  LEA R4, R13, R4, 0x2 ;  /* 0x000000040d047211 */ /* 0x000fc400078e10ff */
[----:B------:R-:W-:Y:S02]  /*04d0*/  FSEL R3, R3, RZ, P0 ;  /* 0x000000ff03037208 */ /* 0x000fe40000000000 */
[----:B------:R-:W-:-:S03]  /*04e0*/  FSEL R2, R2, RZ, P1 ;  /* 0x000000ff02027208 */ /* 0x000fc60000800000 */
[----:B------:R0:W-:Y:S04]  /*04f0*/  STS [R4], R3 ;  /* 0x0000000304007388 */ /* 0x0001e80000000800 */
[----:B------:R0:W-:Y:S01]  /*0500*/  STS [R4+0x14], R2 ;  /* 0x0000140204007388 */ /* 0x0001e20000000800 */
[----:B------:R-:W-:Y:S01]  /*0510*/  BAR.SYNC.DEFER_BLOCKING 0x0 ;  /* 0x0000000000007b1d */ /* 0x000fe20000010000 */
[----:B------:R-:W-:Y:S02]  /*0520*/  ISETP.GE.AND P2, PT, R12, 0x4, PT ;  /* 0x000000040c00780c */ /* 0x000fe40003f46270 */
[----:B------:R-:W-:-:S04]  /*0530*/  LOP3.LUT R14, R14, 0x3f8, RZ, 0xc0, !PT ;  /* 0x000003f80e0e7812 */ /* 0x000fc800078ec0ff */
[----:B------:R-:W-:-:S07]  /*0540*/  IADD3 R11, R14, UR4, R11 ;  /* 0x000000040e0b7c10 */ /* 0x000fce000fffe00b */
[----:B0-----:R-:W-:Y:S05]  /*0550*/  @P2 EXIT ;  /* 0x000000000000294d */ /* 0x001fea0003800000 */
[----:B------:R-:W-:Y:S01]  /*0560*/  LDS R6, [R11] ;  /* 0x000000000b067984 */ /* 0x000fe20000000800 */
[----:B------:R-:W0:Y:S01]  /*0570*/  LDC.64 R2, c[0x0][0x238] ;  /* 0x00008e00ff027b82 */ /* 0x000e220000000a00 */
[----:B------:R-:W-:Y:S02]  /*0580*/  SHF.R.U32.HI R5, RZ, 0x1, R0 ;  /* 0x00000001ff057819 */ /* 0x000fe40000011600 */
[----:B------:R-:W1:Y:S02]  /*0590*/  LDS R7, [R11+0x4] ;  /* 0x000004000b077984 */ /* 0x000e640000000800 */
[----:B------:R-:W-:-:S04]  /*05a0*/  SGXT.U32 R5, R5, 0x6 ;  /* 0x000000060505781a */ /* 0x000fc80000000000 */
[----:B------:R-:W-:-:S05]  /*05b0*/  LOP3.LUT R5, R10, R5, RZ, 0xfc, !PT ;  /* 0x000000050a057212 */ /* 0x000fca00078efcff */
[----:B------:R-:W-:-:S04]  /*05c0*/  IMAD R5, R5, 0x4, R12 ;  /* 0x0000000405057824 */ /* 0x000fc800078e020c */
[----:B0-----:R-:W-:-:S05]  /*05d0*/  IMAD.WIDE R2, R5, 0x4, R2 ;  /* 0x0000000405027825 */ /* 0x001fca00078e0202 */
[----:B-1----:R-:W-:Y:S01]  /*05e0*/  STG.E.64 desc[UR6][R2.64], R6 ;  /* 0x0000000602007986 */ /* 0x002fe2000c101b06 */
[----:B------:R-:W-:Y:S05]  /*05f0*/  EXIT ;  /* 0x000000000000794d */ /* 0x000fea0003800000 */
.L_x_0:
[----:B------:R-:W-:-:S00]  /*0600*/  BRA `(.L_x_0) ;  /* 0xfffffffc00fc7947 */ /* 0x000fc0000383ffff */
[----:B------:R-:W-:-:S00]  /*0610*/  NOP ;  /* 0x0000000000007918 */ /* 0x000fc00000000000 */
        /* <DEDUP_REMOVED lines=14> */
.L_x_1:


//--------------------- .nv.global.init           --------------------------
	.section	.nv.global.init,"aw",@progbits
.nv.global.init:
	.type		_$_str,@object
	.size		_$_str,(_$_str_$_2 - _$_str)
_$_str:
        /*0000*/ 	.byte	0x5f, 0x5f, 0x43, 0x55, 0x44, 0x41, 0x5f, 0x46, 0x54, 0x5a, 0x00
	.type		_$_str_$_2,@object
	.size		_$_str_$_2,(.L_1 - _$_str_$_2)
_$_str_$_2:
        /*000b*/ 	.byte	0x5f, 0x5f, 0x43, 0x55, 0x44, 0x41, 0x5f, 0x50, 0x52, 0x45, 0x43, 0x5f, 0x53, 0x51, 0x52, 0x54
        /*001b*/ 	.byte	0x00
.L_1:


//--------------------- .nv.shared.triton_poi_fused__native_batch_norm_legit_no_training_relu_35 --------------------------
	.section	.nv.shared.triton_poi_fused__native_batch_norm_legit_no_training_relu_35,"aw",@nobits
	.sectionflags	@""
	.align	16
	.zero		1024


//--------------------- .nv.constant0.triton_poi_fused__native_batch_norm_legit_no_training_relu_35 --------------------------
	.section	.nv.constant0.triton_poi_fused__native_batch_norm_legit_no_training_relu_35,"a",@progbits
	.sectionflags	@""
	.align	4
.nv.constant0.triton_poi_fused__native_batch_norm_legit_no_training_relu_35:
	.zero		584
